//
// Generated by NVIDIA NVVM Compiler
//
// Compiler Build ID: CL-36424714
// Cuda compilation tools, release 13.0, V13.0.88
// Based on NVVM 20.0.0
//

.version 9.0
.target sm_100
.address_size 64

	// .globl	_Z6KernelPdS_i

.visible .entry _Z6KernelPdS_i(
	.param .u64 .ptr .align 1 _Z6KernelPdS_i_param_0,
	.param .u64 .ptr .align 1 _Z6KernelPdS_i_param_1,
	.param .u32 _Z6KernelPdS_i_param_2
)
{
	.reg .pred 	%p<7>;
	.reg .b32 	%r<31>;
	.reg .b64 	%rd<18>;
	.reg .b64 	%fd<16>;

	ld.param.u64 	%rd3, [_Z6KernelPdS_i_param_0];
	ld.param.u64 	%rd4, [_Z6KernelPdS_i_param_1];
	ld.param.u32 	%r12, [_Z6KernelPdS_i_param_2];
	cvta.to.global.u64 	%rd1, %rd4;
	cvta.to.global.u64 	%rd2, %rd3;
	mov.u32 	%r13, %ntid.x;
	mov.u32 	%r14, %ctaid.x;
	mov.u32 	%r15, %tid.x;
	mad.lo.s32 	%r29, %r13, %r14, %r15;
	mov.u32 	%r16, %nctaid.x;
	mul.lo.s32 	%r2, %r13, %r16;
	setp.ge.s32 	%p1, %r29, %r12;
	@%p1 bra 	$L__BB0_7;
	add.s32 	%r17, %r29, %r2;
	max.s32 	%r18, %r12, %r17;
	setp.lt.s32 	%p2, %r17, %r12;
	selp.u32 	%r19, 1, 0, %p2;
	add.s32 	%r20, %r17, %r19;
	sub.s32 	%r21, %r18, %r20;
	div.u32 	%r22, %r21, %r2;
	add.s32 	%r3, %r22, %r19;
	and.b32  	%r23, %r3, 3;
	setp.eq.s32 	%p3, %r23, 3;
	@%p3 bra 	$L__BB0_4;
	add.s32 	%r24, %r3, 1;
	and.b32  	%r25, %r24, 3;
	neg.s32 	%r27, %r25;
$L__BB0_3:
	.pragma "nounroll";
	mul.wide.s32 	%rd5, %r29, 8;
	add.s64 	%rd6, %rd1, %rd5;
	add.s64 	%rd7, %rd2, %rd5;
	ld.global.f64 	%fd1, [%rd7];
	ld.global.f64 	%fd2, [%rd6];
	max.f64 	%fd3, %fd1, %fd2;
	st.global.f64 	[%rd7], %fd3;
	add.s32 	%r29, %r29, %r2;
	add.s32 	%r27, %r27, 1;
	setp.ne.s32 	%p4, %r27, 0;
	@%p4 bra 	$L__BB0_3;
$L__BB0_4:
	setp.lt.u32 	%p5, %r3, 3;
	@%p5 bra 	$L__BB0_7;
	mul.wide.s32 	%rd11, %r2, 8;
	shl.b32 	%r26, %r2, 2;
$L__BB0_6:
	mul.wide.s32 	%rd8, %r29, 8;
	add.s64 	%rd9, %rd2, %rd8;
	ld.global.f64 	%fd4, [%rd9];
	add.s64 	%rd10, %rd1, %rd8;
	ld.global.f64 	%fd5, [%rd10];
	max.f64 	%fd6, %fd4, %fd5;
	st.global.f64 	[%rd9], %fd6;
	add.s64 	%rd12, %rd9, %rd11;
	ld.global.f64 	%fd7, [%rd12];
	add.s64 	%rd13, %rd10, %rd11;
	ld.global.f64 	%fd8, [%rd13];
	max.f64 	%fd9, %fd7, %fd8;
	st.global.f64 	[%rd12], %fd9;
	add.s64 	%rd14, %rd12, %rd11;
	ld.global.f64 	%fd10, [%rd14];
	add.s64 	%rd15, %rd13, %rd11;
	ld.global.f64 	%fd11, [%rd15];
	max.f64 	%fd12, %fd10, %fd11;
	st.global.f64 	[%rd14], %fd12;
	add.s64 	%rd16, %rd14, %rd11;
	ld.global.f64 	%fd13, [%rd16];
	add.s64 	%rd17, %rd15, %rd11;
	ld.global.f64 	%fd14, [%rd17];
	max.f64 	%fd15, %fd13, %fd14;
	st.global.f64 	[%rd16], %fd15;
	add.s32 	%r29, %r26, %r29;
	setp.lt.s32 	%p6, %r29, %r12;
	@%p6 bra 	$L__BB0_6;
$L__BB0_7:
	ret;

}


// ===== COMPILED SASS (sm_100) =====

	.target	sm_100

	.elftype	@"ET_EXEC"


//--------------------- .note.nv.tkinfo           --------------------------
	.section	.note.nv.tkinfo,"",@"SHT_NOTE"
	.sectionflags	@"SHF_NOTE_NV_TKINFO"
	.tkinfo
        /*0018*/ 	.word	0x00000002
        /*0030*/ 	.string	""
        /*0030*/ 	.string	"ptxas"
        /*0030*/ 	.string	"Cuda compilation tools, release 13.0, V13.0.88"
        /*0030*/ 	.string	"Build cuda_13.0.r13.0/compiler.36424714_0"
        /*0030*/ 	.string	"-arch sm_100 -m 64 "



//--------------------- .note.nv.cuinfo           --------------------------
	.section	.note.nv.cuinfo,"",@"SHT_NOTE"
	.sectionflags	@"SHF_NOTE_NV_CUINFO"
        /*0018*/ 	.short	0x0002
        /*001a*/ 	.short	0x0064
        /*001c*/ 	.short	0x0082
	.zero		2


//--------------------- .nv.info                  --------------------------
	.section	.nv.info,"",@"SHT_CUDA_INFO"
	.align	4


	//----- nvinfo : EIATTR_REGCOUNT
	.align		4
        /*0000*/ 	.byte	0x04, 0x2f
        /*0002*/ 	.short	(.L_1 - .L_0)
	.align		4
.L_0:
        /*0004*/ 	.word	index@(_Z6KernelPdS_i)
        /*0008*/ 	.word	0x00000016


	//----- nvinfo : EIATTR_FRAME_SIZE
	.align		4
.L_1:
        /*000c*/ 	.byte	0x04, 0x11
        /*000e*/ 	.short	(.L_3 - .L_2)
	.align		4
.L_2:
        /*0010*/ 	.word	index@(_Z6KernelPdS_i)
        /*0014*/ 	.word	0x00000000


	//----- nvinfo : EIATTR_MIN_STACK_SIZE
	.align		4
.L_3:
        /*0018*/ 	.byte	0x04, 0x12
        /*001a*/ 	.short	(.L_5 - .L_4)
	.align		4
.L_4:
        /*001c*/ 	.word	index@(_Z6KernelPdS_i)
        /*0020*/ 	.word	0x00000000
.L_5:


//--------------------- .nv.compat                --------------------------
	.section	.nv.compat,"",@"SHT_CUDA_COMPAT_INFO"
	.align	4
        /*0000*/ 	.byte	0x02, 0x09, 0x00, 0x00, 0x02, 0x02, 0x01, 0x00, 0x02, 0x05, 0x05, 0x00, 0x03, 0x07, 0x01, 0x01
        /*0010*/ 	.byte	0x02, 0x03, 0x00, 0x00, 0x02, 0x06, 0x01, 0x00, 0x04, 0x0b, 0x08, 0x00, 0x01, 0x00, 0x00, 0x00
        /*0020*/ 	.byte	0x00, 0x00, 0x00, 0x00


//--------------------- .nv.info._Z6KernelPdS_i   --------------------------
	.section	.nv.info._Z6KernelPdS_i,"",@"SHT_CUDA_INFO"
	.sectionflags	@""
	.align	4


	//----- nvinfo : EIATTR_CUDA_API_VERSION
	.align		4
        /*0000*/ 	.byte	0x04, 0x37
        /*0002*/ 	.short	(.L_7 - .L_6)
.L_6:
        /*0004*/ 	.word	0x00000082


	//----- nvinfo : EIATTR_KPARAM_INFO
	.align		4
.L_7:
        /*0008*/ 	.byte	0x04, 0x17
        /*000a*/ 	.short	(.L_9 - .L_8)
.L_8:
        /*000c*/ 	.word	0x00000000
        /*0010*/ 	.short	0x0002
        /*0012*/ 	.short	0x0010
        /*0014*/ 	.byte	0x00, 0xf0, 0x11, 0x00


	//----- nvinfo : EIATTR_KPARAM_INFO
	.align		4
.L_9:
        /*0018*/ 	.byte	0x04, 0x17
        /*001a*/ 	.short	(.L_11 - .L_10)
.L_10:
        /*001c*/ 	.word	0x00000000
        /*0020*/ 	.short	0x0001
        /*0022*/ 	.short	0x0008
        /*0024*/ 	.byte	0x00, 0xf5, 0x21, 0x00


	//----- nvinfo : EIATTR_KPARAM_INFO
	.align		4
.L_11:
        /*0028*/ 	.byte	0x04, 0x17
        /*002a*/ 	.short	(.L_13 - .L_12)
.L_12:
        /*002c*/ 	.word	0x00000000
        /*0030*/ 	.short	0x0000
        /*0032*/ 	.short	0x0000
        /*0034*/ 	.byte	0x00, 0xf5, 0x21, 0x00


	//----- nvinfo : EIATTR_SPARSE_MMA_MASK
	.align		4
.L_13:
        /*0038*/ 	.byte	0x03, 0x50
        /*003a*/ 	.short	0x0000


	//----- nvinfo : EIATTR_MAXREG_COUNT
	.align		4
        /*003c*/ 	.byte	0x03, 0x1b
        /*003e*/ 	.short	0x00ff


	//----- nvinfo : EIATTR_MERCURY_ISA_VERSION
	.align		4
        /*0040*/ 	.byte	0x03, 0x5f
        /*0042*/ 	.short	0x0101


	//----- nvinfo : EIATTR_VRC_CTA_INIT_COUNT
	.align		4
        /*0044*/ 	.byte	0x02, 0x4a
	.zero		1
	.zero		1


	//----- nvinfo : EIATTR_EXIT_INSTR_OFFSETS
	.align		4
        /*0048*/ 	.byte	0x04, 0x1c
        /*004a*/ 	.short	(.L_15 - .L_14)


	//   ....[0]....
.L_14:
        /*004c*/ 	.word	0x00000090


	//   ....[1]....
        /*0050*/ 	.word	0x000003f0


	//   ....[2]....
        /*0054*/ 	.word	0x00000760


	//----- nvinfo : EIATTR_CRS_STACK_SIZE
	.align		4
.L_15:
        /*0058*/ 	.byte	0x04, 0x1e
        /*005a*/ 	.short	(.L_17 - .L_16)
.L_16:
        /*005c*/ 	.word	0x00000000


	//----- nvinfo : EIATTR_CBANK_PARAM_SIZE
	.align		4
.L_17:
        /*0060*/ 	.byte	0x03, 0x19
        /*0062*/ 	.short	0x0014


	//----- nvinfo : EIATTR_PARAM_CBANK
	.align		4
        /*0064*/ 	.byte	0x04, 0x0a
        /*0066*/ 	.short	(.L_19 - .L_18)
	.align		4
.L_18:
        /*0068*/ 	.word	index@(.nv.constant0._Z6KernelPdS_i)
        /*006c*/ 	.short	0x0380
        /*006e*/ 	.short	0x0014


	//----- nvinfo : EIATTR_SW_WAR
	.align		4
.L_19:
        /*0070*/ 	.byte	0x04, 0x36
        /*0072*/ 	.short	(.L_21 - .L_20)
.L_20:
        /*0074*/ 	.word	0x00000008
.L_21:


//--------------------- .nv.callgraph             --------------------------
	.section	.nv.callgraph,"",@"SHT_CUDA_CALLGRAPH"
	.align	4
	.sectionentsize	8
	.align		4
        /*0000*/ 	.word	0x00000000
	.align		4
        /*0004*/ 	.word	0xffffffff
	.align		4
        /*0008*/ 	.word	0x00000000
	.align		4
        /*000c*/ 	.word	0xfffffffe
	.align		4
        /*0010*/ 	.word	0x00000000
	.align		4
        /*0014*/ 	.word	0xfffffffd
	.align		4
        /*0018*/ 	.word	0x00000000
	.align		4
        /*001c*/ 	.word	0xfffffffc


//--------------------- .text._Z6KernelPdS_i      --------------------------
	.section	.text._Z6KernelPdS_i,"ax",@progbits
	.align	128
        .global         _Z6KernelPdS_i
        .type           _Z6KernelPdS_i,@function
        .size           _Z6KernelPdS_i,(.L_x_5 - _Z6KernelPdS_i)
        .other          _Z6KernelPdS_i,@"STO_CUDA_ENTRY STV_DEFAULT"
_Z6KernelPdS_i:
.text._Z6KernelPdS_i:
[----:B------:R-:W-:Y:S01]  /*0000*/  LDC R1, c[0x0][0x37c] ;  /* 0x0000df00ff017b82 */ /* 0x000fe20000000800 */
[----:B------:R-:W0:Y:S01]  /*0010*/  S2R R3, SR_CTAID.X ;  /* 0x0000000000037919 */ /* 0x000e220000002500 */
[----:B------:R-:W0:Y:S06]  /*0020*/  LDCU UR4, c[0x0][0x360] ;  /* 0x00006c00ff0477ac */ /* 0x000e2c0008000800 */
[----:B------:R-:W1:Y:S01]  /*0030*/  LDC R2, c[0x0][0x370] ;  /* 0x0000dc00ff027b82 */ /* 0x000e620000000800 */
[----:B------:R-:W0:Y:S01]  /*0040*/  S2R R0, SR_TID.X ;  /* 0x0000000000007919 */ /* 0x000e220000002100 */
[----:B------:R-:W2:Y:S01]  /*0050*/  LDCU UR6, c[0x0][0x390] ;  /* 0x00007200ff0677ac */ /* 0x000ea20008000800 */
[----:B0-----:R-:W-:-:S02]  /*0060*/  IMAD R3, R3, UR4, R0 ;  /* 0x0000000403037c24 */ /* 0x001fc4000f8e0200 */
[----:B-1----:R-:W-:-:S03]  /*0070*/  IMAD R0, R2, UR4, RZ ;  /* 0x0000000402007c24 */ /* 0x002fc6000f8e02ff */
[----:B--2---:R-:W-:-:S13]  /*0080*/  ISETP.GE.AND P0, PT, R3, UR6, PT ;  /* 0x0000000603007c0c */ /* 0x004fda000bf06270 */
[----:B------:R-:W-:Y:S05]  /*0090*/  @P0 EXIT ;  /* 0x000000000000094d */ /* 0x000fea0003800000 */
[----:B------:R-:W0:Y:S01]  /*00a0*/  I2F.U32.RP R8, R0 ;  /* 0x0000000000087306 */ /* 0x000e220000209000 */
[C---:B------:R-:W-:Y:S01]  /*00b0*/  IMAD.IADD R2, R0.reuse, 0x1, R3 ;  /* 0x0000000100027824 */ /* 0x040fe200078e0203 */
[----:B------:R-:W-:Y:S01]  /*00c0*/  ISETP.NE.U32.AND P2, PT, R0, RZ, PT ;  /* 0x000000ff0000720c */ /* 0x000fe20003f45070 */
[----:B------:R-:W-:Y:S01]  /*00d0*/  IMAD.MOV R9, RZ, RZ, -R0 ;  /* 0x000000ffff097224 */ /* 0x000fe200078e0a00 */
[----:B------:R-:W1:Y:S01]  /*00e0*/  LDCU.64 UR4, c[0x0][0x358] ;  /* 0x00006b00ff0477ac */ /* 0x000e620008000a00 */
[----:B------:R-:W-:Y:S01]  /*00f0*/  BSSY.RECONVERGENT B0, `(.L_x_0) ;  /* 0x000002f000007945 */ /* 0x000fe20003800200 */
[C---:B------:R-:W-:Y:S02]  /*0100*/  ISETP.GE.AND P0, PT, R2.reuse, UR6, PT ;  /* 0x0000000602007c0c */ /* 0x040fe4000bf06270 */
[----:B------:R-:W-:Y:S02]  /*0110*/  VIMNMX R7, PT, PT, R2, UR6, !PT ;  /* 0x0000000602077c48 */ /* 0x000fe4000ffe0100 */
[----:B------:R-:W-:-:S04]  /*0120*/  SEL R6, RZ, 0x1, P0 ;  /* 0x00000001ff067807 */ /* 0x000fc80000000000 */
[----:B------:R-:W-:Y:S01]  /*0130*/  IADD3 R7, PT, PT, R7, -R2, -R6 ;  /* 0x8000000207077210 */ /* 0x000fe20007ffe806 */
[----:B0-----:R-:W0:Y:S02]  /*0140*/  MUFU.RCP R8, R8 ;  /* 0x0000000800087308 */ /* 0x001e240000001000 */
[----:B0-----:R-:W-:-:S06]  /*0150*/  VIADD R4, R8, 0xffffffe ;  /* 0x0ffffffe08047836 */ /* 0x001fcc0000000000 */
[----:B------:R0:W2:Y:S02]  /*0160*/  F2I.FTZ.U32.TRUNC.NTZ R5, R4 ;  /* 0x0000000400057305 */ /* 0x0000a4000021f000 */
[----:B0-----:R-:W-:Y:S02]  /*0170*/  HFMA2 R4, -RZ, RZ, 0, 0 ;  /* 0x00000000ff047431 */ /* 0x001fe400000001ff */
[----:B--2---:R-:W-:-:S04]  /*0180*/  IMAD R9, R9, R5, RZ ;  /* 0x0000000509097224 */ /* 0x004fc800078e02ff */
[----:B------:R-:W-:-:S06]  /*0190*/  IMAD.HI.U32 R8, R5, R9, R4 ;  /* 0x0000000905087227 */ /* 0x000fcc00078e0004 */
[----:B------:R-:W-:-:S04]  /*01a0*/  IMAD.HI.U32 R5, R8, R7, RZ ;  /* 0x0000000708057227 */ /* 0x000fc800078e00ff */
[----:B------:R-:W-:-:S04]  /*01b0*/  IMAD.MOV R2, RZ, RZ, -R5 ;  /* 0x000000ffff027224 */ /* 0x000fc800078e0a05 */
[----:B------:R-:W-:-:S05]  /*01c0*/  IMAD R7, R0, R2, R7 ;  /* 0x0000000200077224 */ /* 0x000fca00078e0207 */
[----:B------:R-:W-:-:S13]  /*01d0*/  ISETP.GE.U32.AND P0, PT, R7, R0, PT ;  /* 0x000000000700720c */ /* 0x000fda0003f06070 */
[----:B------:R-:W-:Y:S01]  /*01e0*/  @P0 IMAD.IADD R7, R7, 0x1, -R0 ;  /* 0x0000000107070824 */ /* 0x000fe200078e0a00 */
[----:B------:R-:W-:-:S04]  /*01f0*/  @P0 IADD3 R5, PT, PT, R5, 0x1, RZ ;  /* 0x0000000105050810 */ /* 0x000fc80007ffe0ff */
[----:B------:R-:W-:-:S13]  /*0200*/  ISETP.GE.U32.AND P1, PT, R7, R0, PT ;  /* 0x000000000700720c */ /* 0x000fda0003f26070 */
[----:B------:R-:W-:Y:S01]  /*0210*/  @P1 VIADD R5, R5, 0x1 ;  /* 0x0000000105051836 */ /* 0x000fe20000000000 */
[----:B------:R-:W-:-:S05]  /*0220*/  @!P2 LOP3.LUT R5, RZ, R0, RZ, 0x33, !PT ;  /* 0x00000000ff05a212 */ /* 0x000fca00078e33ff */
[----:B------:R-:W-:-:S05]  /*0230*/  IMAD.IADD R2, R6, 0x1, R5 ;  /* 0x0000000106027824 */ /* 0x000fca00078e0205 */
[C---:B------:R-:W-:Y:S02]  /*0240*/  LOP3.LUT R4, R2.reuse, 0x3, RZ, 0xc0, !PT ;  /* 0x0000000302047812 */ /* 0x040fe400078ec0ff */
[----:B------:R-:W-:Y:S02]  /*0250*/  ISETP.GE.U32.AND P0, PT, R2, 0x3, PT ;  /* 0x000000030200780c */ /* 0x000fe40003f06070 */
[----:B------:R-:W-:-:S13]  /*0260*/  ISETP.NE.AND P1, PT, R4, 0x3, PT ;  /* 0x000000030400780c */ /* 0x000fda0003f25270 */
[----:B-1----:R-:W-:Y:S05]  /*0270*/  @!P1 BRA `(.L_x_1) ;  /* 0x0000000000589947 */ /* 0x002fea0003800000 */
[----:B------:R-:W0:Y:S01]  /*0280*/  LDC.64 R4, c[0x0][0x380] ;  /* 0x0000e000ff047b82 */ /* 0x000e220000000a00 */
[----:B------:R-:W-:-:S04]  /*0290*/  IADD3 R2, PT, PT, R2, 0x1, RZ ;  /* 0x0000000102027810 */ /* 0x000fc80007ffe0ff */
[----:B------:R-:W-:-:S03]  /*02a0*/  LOP3.LUT R2, R2, 0x3, RZ, 0xc0, !PT ;  /* 0x0000000302027812 */ /* 0x000fc600078ec0ff */
[----:B------:R-:W1:Y:S02]  /*02b0*/  LDC.64 R6, c[0x0][0x388] ;  /* 0x0000e200ff067b82 */ /* 0x000e640000000a00 */
[----:B------:R-:W-:-:S07]  /*02c0*/  IMAD.MOV R2, RZ, RZ, -R2 ;  /* 0x000000ffff027224 */ /* 0x000fce00078e0a02 */
.L_x_2:
[----:B-1----:R-:W-:-:S04]  /*02d0*/  IMAD.WIDE R10, R3, 0x8, R6 ;  /* 0x00000008030a7825 */ /* 0x002fc800078e0206 */
[----:B0-2---:R-:W-:Y:S02]  /*02e0*/  IMAD.WIDE R8, R3, 0x8, R4 ;  /* 0x0000000803087825 */ /* 0x005fe400078e0204 */
[----:B------:R-:W2:Y:S04]  /*02f0*/  LDG.E.64 R10, desc[UR4][R10.64] ;  /* 0x000000040a0a7981 */ /* 0x000ea8000c1e1b00 */
[----:B------:R-:W3:Y:S01]  /*0300*/  LDG.E.64 R12, desc[UR4][R8.64] ;  /* 0x00000004080c7981 */ /* 0x000ee2000c1e1b00 */
[----:B------:R-:W-:Y:S01]  /*0310*/  IADD3 R2, PT, PT, R2, 0x1, RZ ;  /* 0x0000000102027810 */ /* 0x000fe20007ffe0ff */
[----:B------:R-:W-:Y:S02]  /*0320*/  IMAD.IADD R3, R0, 0x1, R3 ;  /* 0x0000000100037824 */ /* 0x000fe400078e0203 */
[----:B--2---:R-:W-:-:S02]  /*0330*/  IMAD.MOV.U32 R17, RZ, RZ, R11 ;  /* 0x000000ffff117224 */ /* 0x004fc400078e000b */
[----:B------:R-:W-:Y:S01]  /*0340*/  IMAD.MOV.U32 R15, RZ, RZ, R10 ;  /* 0x000000ffff0f7224 */ /* 0x000fe200078e000a */
[----:B---3--:R-:W-:Y:S01]  /*0350*/  DSETP.MAX.AND P1, P2, R12, R10, PT ;  /* 0x0000000a0c00722a */ /* 0x008fe20003a2f000 */
[----:B------:R-:W-:-:S05]  /*0360*/  MOV R14, R13 ;  /* 0x0000000d000e7202 */ /* 0x000fca0000000f00 */
[----:B------:R-:W-:Y:S02]  /*0370*/  FSEL R19, R14, R17, P1 ;  /* 0x000000110e137208 */ /* 0x000fe40000800000 */
[----:B------:R-:W-:Y:S02]  /*0380*/  SEL R12, R12, R15, P1 ;  /* 0x0000000f0c0c7207 */ /* 0x000fe40000800000 */
[----:B------:R-:W-:-:S04]  /*0390*/  ISETP.NE.AND P1, PT, R2, RZ, PT ;  /* 0x000000ff0200720c */ /* 0x000fc80003f25270 */
[----:B------:R-:W-:-:S05]  /*03a0*/  @P2 LOP3.LUT R19, R17, 0x80000, RZ, 0xfc, !PT ;  /* 0x0008000011132812 */ /* 0x000fca00078efcff */
[----:B------:R-:W-:-:S05]  /*03b0*/  IMAD.MOV.U32 R13, RZ, RZ, R19 ;  /* 0x000000ffff0d7224 */ /* 0x000fca00078e0013 */
[----:B------:R2:W-:Y:S01]  /*03c0*/  STG.E.64 desc[UR4][R8.64], R12 ;  /* 0x0000000c08007986 */ /* 0x0005e2000c101b04 */
[----:B------:R-:W-:Y:S05]  /*03d0*/  @P1 BRA `(.L_x_2) ;  /* 0xfffffffc00bc1947 */ /* 0x000fea000383ffff */
.L_x_1:
[----:B------:R-:W-:Y:S05]  /*03e0*/  BSYNC.RECONVERGENT B0 ;  /* 0x0000000000007941 */ /* 0x000fea0003800200 */
.L_x_0:
[----:B------:R-:W-:Y:S05]  /*03f0*/  @!P0 EXIT ;  /* 0x000000000000894d */ /* 0x000fea0003800000 */
.L_x_3:
[----:B------:R-:W0:Y:S08]  /*0400*/  LDC.64 R6, c[0x0][0x388] ;  /* 0x0000e200ff067b82 */ /* 0x000e300000000a00 */
[----:B------:R-:W1:Y:S01]  /*0410*/  LDC.64 R4, c[0x0][0x380] ;  /* 0x0000e000ff047b82 */ /* 0x000e620000000a00 */
[----:B0-----:R-:W-:-:S05]  /*0420*/  IMAD.WIDE R10, R3, 0x8, R6 ;  /* 0x00000008030a7825 */ /* 0x001fca00078e0206 */
[----:B------:R-:W2:Y:S01]  /*0430*/  LDG.E.64 R6, desc[UR4][R10.64] ;  /* 0x000000040a067981 */ /* 0x000ea2000c1e1b00 */
[----:B-1----:R-:W-:-:S05]  /*0440*/  IMAD.WIDE R14, R3, 0x8, R4 ;  /* 0x00000008030e7825 */ /* 0x002fca00078e0204 */
[----:B------:R-:W3:Y:S01]  /*0450*/  LDG.E.64 R4, desc[UR4][R14.64] ;  /* 0x000000040e047981 */ /* 0x000ee2000c1e1b00 */
[----:B--2---:R-:W-:Y:S01]  /*0460*/  IMAD.MOV.U32 R9, RZ, RZ, R7 ;  /* 0x000000ffff097224 */ /* 0x004fe200078e0007 */
[----:B---3--:R-:W-:Y:S01]  /*0470*/  DSETP.MAX.AND P0, P1, R4, R6, PT ;  /* 0x000000060400722a */ /* 0x008fe2000390f000 */
[----:B------:R-:W-:-:S05]  /*0480*/  MOV R2, R5 ;  /* 0x0000000500027202 */ /* 0x000fca0000000f00 */
[----:B------:R-:W-:Y:S02]  /*0490*/  FSEL R13, R2, R9, P0 ;  /* 0x00000009020d7208 */ /* 0x000fe40000000000 */
[----:B------:R-:W-:-:S06]  /*04a0*/  SEL R8, R4, R6, P0 ;  /* 0x0000000604087207 */ /* 0x000fcc0000000000 */
[----:B------:R-:W-:Y:S01]  /*04b0*/  @P1 LOP3.LUT R13, R9, 0x80000, RZ, 0xfc, !PT ;  /* 0x00080000090d1812 */ /* 0x000fe200078efcff */
[----:B------:R-:W-:-:S04]  /*04c0*/  IMAD.WIDE R6, R0, 0x8, R10 ;  /* 0x0000000800067825 */ /* 0x000fc800078e020a */
[----:B------:R-:W-:Y:S02]  /*04d0*/  IMAD.MOV.U32 R9, RZ, RZ, R13 ;  /* 0x000000ffff097224 */ /* 0x000fe400078e000d */
[----:B------:R-:W-:-:S03]  /*04e0*/  IMAD.WIDE R4, R0, 0x8, R14 ;  /* 0x0000000800047825 */ /* 0x000fc600078e020e */
[----:B------:R0:W-:Y:S04]  /*04f0*/  STG.E.64 desc[UR4][R14.64], R8 ;  /* 0x000000080e007986 */ /* 0x0001e8000c101b04 */
[----:B------:R1:W2:Y:S04]  /*0500*/  LDG.E.64 R12, desc[UR4][R6.64] ;  /* 0x00000004060c7981 */ /* 0x0002a8000c1e1b00 */
[----:B------:R-:W2:Y:S01]  /*0510*/  LDG.E.64 R10, desc[UR4][R4.64] ;  /* 0x00000004040a7981 */ /* 0x000ea2000c1e1b00 */
[----:B0-----:R-:W-:-:S04]  /*0520*/  IMAD.WIDE R8, R0, 0x8, R6 ;  /* 0x0000000800087825 */ /* 0x001fc800078e0206 */
[----:B-1----:R-:W-:Y:S01]  /*0530*/  IMAD.WIDE R6, R0, 0x8, R4 ;  /* 0x0000000800067825 */ /* 0x002fe200078e0204 */
[----:B--2---:R-:W-:-:S03]  /*0540*/  DSETP.MAX.AND P0, P1, R10, R12, PT ;  /* 0x0000000c0a00722a */ /* 0x004fc6000390f000 */
[----:B------:R-:W-:Y:S01]  /*0550*/  IMAD.MOV.U32 R17, RZ, RZ, R13 ;  /* 0x000000ffff117224 */ /* 0x000fe200078e000d */
[----:B------:R-:W-:-:S04]  /*0560*/  MOV R2, R11 ;  /* 0x0000000b00027202 */ /* 0x000fc80000000f00 */
[----:B------:R-:W-:Y:S02]  /*0570*/  FSEL R19, R2, R17, P0 ;  /* 0x0000001102137208 */ /* 0x000fe40000000000 */
[----:B------:R-:W-:-:S04]  /*0580*/  SEL R10, R10, R12, P0 ;  /* 0x0000000c0a0a7207 */ /* 0x000fc80000000000 */
[----:B------:R-:W-:-:S05]  /*0590*/  @P1 LOP3.LUT R19, R17, 0x80000, RZ, 0xfc, !PT ;  /* 0x0008000011131812 */ /* 0x000fca00078efcff */
[----:B------:R-:W-:-:S05]  /*05a0*/  IMAD.MOV.U32 R11, RZ, RZ, R19 ;  /* 0x000000ffff0b7224 */ /* 0x000fca00078e0013 */
[----:B------:R0:W-:Y:S04]  /*05b0*/  STG.E.64 desc[UR4][R4.64], R10 ;  /* 0x0000000a04007986 */ /* 0x0001e8000c101b04 */
[----:B------:R-:W2:Y:S04]  /*05c0*/  LDG.E.64 R14, desc[UR4][R8.64] ;  /* 0x00000004080e7981 */ /* 0x000ea8000c1e1b00 */
[----:B------:R-:W2:Y:S01]  /*05d0*/  LDG.E.64 R12, desc[UR4][R6.64] ;  /* 0x00000004060c7981 */ /* 0x000ea2000c1e1b00 */
[----:B0-----:R-:W-:-:S04]  /*05e0*/  IMAD.WIDE R10, R0, 0x8, R8 ;  /* 0x00000008000a7825 */ /* 0x001fc800078e0208 */
[----:B------:R-:W-:Y:S01]  /*05f0*/  IMAD.WIDE R4, R0, 0x8, R6 ;  /* 0x0000000800047825 */ /* 0x000fe200078e0206 */
        /* <DEDUP_REMOVED lines=10> */
[----:B------:R-:W-:Y:S01]  /*06a0*/  LEA R3, R0, R3, 0x2 ;  /* 0x0000000300037211 */ /* 0x000fe200078e10ff */
[----:B--2---:R-:W-:Y:S01]  /*06b0*/  DSETP.MAX.AND P0, P1, R8, R10, PT ;  /* 0x0000000a0800722a */ /* 0x004fe2000390f000 */
[----:B------:R-:W-:Y:S01]  /*06c0*/  IMAD.MOV.U32 R17, RZ, RZ, R11 ;  /* 0x000000ffff117224 */ /* 0x000fe200078e000b */
[----:B------:R-:W-:Y:S01]  /*06d0*/  MOV R2, R9 ;  /* 0x0000000900027202 */ /* 0x000fe20000000f00 */
[----:B------:R-:W-:-:S03]  /*06e0*/  IMAD.MOV.U32 R15, RZ, RZ, R10 ;  /* 0x000000ffff0f7224 */ /* 0x000fc600078e000a */
[----:B------:R-:W-:Y:S02]  /*06f0*/  FSEL R19, R2, R17, P0 ;  /* 0x0000001102137208 */ /* 0x000fe40000000000 */
[----:B------:R-:W-:-:S06]  /*0700*/  SEL R8, R8, R15, P0 ;  /* 0x0000000f08087207 */ /* 0x000fcc0000000000 */
[----:B------:R-:W-:-:S05]  /*0710*/  @P1 LOP3.LUT R19, R17, 0x80000, RZ, 0xfc, !PT ;  /* 0x0008000011131812 */ /* 0x000fca00078efcff */
[----:B------:R-:W-:-:S05]  /*0720*/  IMAD.MOV.U32 R9, RZ, RZ, R19 ;  /* 0x000000ffff097224 */ /* 0x000fca00078e0013 */
[----:B------:R0:W-:Y:S01]  /*0730*/  STG.E.64 desc[UR4][R4.64], R8 ;  /* 0x0000000804007986 */ /* 0x0001e2000c101b04 */
[----:B------:R-:W-:-:S13]  /*0740*/  ISETP.GE.AND P0, PT, R3, UR6, PT ;  /* 0x0000000603007c0c */ /* 0x000fda000bf06270 */
[----:B0-----:R-:W-:Y:S05]  /*0750*/  @!P0 BRA `(.L_x_3) ;  /* 0xfffffffc00288947 */ /* 0x001fea000383ffff */
[----:B------:R-:W-:Y:S05]  /*0760*/  EXIT ;  /* 0x000000000000794d */ /* 0x000fea0003800000 */
.L_x_4:
[----:B------:R-:W-:-:S00]  /*0770*/  BRA `(.L_x_4) ;  /* 0xfffffffc00fc7947 */ /* 0x000fc0000383ffff */
[----:B------:R-:W-:-:S00]  /*0780*/  NOP ;  /* 0x0000000000007918 */ /* 0x000fc00000000000 */
[----:B------:R-:W-:-:S00]  /*0790*/  NOP ;  /* 0x0000000000007918 */ /* 0x000fc00000000000 */
[----:B------:R-:W-:-:S00]  /*07a0*/  NOP ;  /* 0x0000000000007918 */ /* 0x000fc00000000000 */
[----:B------:R-:W-:-:S00]  /*07b0*/  NOP ;  /* 0x0000000000007918 */ /* 0x000fc00000000000 */
[----:B------:R-:W-:-:S00]  /*07c0*/  NOP ;  /* 0x0000000000007918 */ /* 0x000fc00000000000 */
[----:B------:R-:W-:-:S00]  /*07d0*/  NOP ;  /* 0x0000000000007918 */ /* 0x000fc00000000000 */
[----:B------:R-:W-:-:S00]  /*07e0*/  NOP ;  /* 0x0000000000007918 */ /* 0x000fc00000000000 */
[----:B------:R-:W-:-:S00]  /*07f0*/  NOP ;  /* 0x0000000000007918 */ /* 0x000fc00000000000 */
.L_x_5:


//--------------------- .nv.shared.reserved.0     --------------------------
	.section	.nv.shared.reserved.0,"aw",@nobits
	.weak		__nv_reservedSMEM_offset_0_alias
	.size		__nv_reservedSMEM_offset_0_alias, 0, 64
	.other		__nv_reservedSMEM_offset_0_alias,@"STO_CUDA_RESERVED_SHARED STV_DEFAULT"
__nv_reservedSMEM_offset_0_alias:
	.zero		0
	.zero		64


//--------------------- .nv.constant0._Z6KernelPdS_i --------------------------
	.section	.nv.constant0._Z6KernelPdS_i,"a",@progbits
	.sectionflags	@""
	.align	4
.nv.constant0._Z6KernelPdS_i:
	.zero		916


//--------------------- SYMBOLS --------------------------

	.type		.nv.reservedSmem.offset0,@object
	.size		.nv.reservedSmem.offset0,0x4
